	.headerflags	@"EF_CUDA_TEXMODE_UNIFIED EF_CUDA_64BIT_ADDRESS EF_CUDA_ACCELERATORS EF_CUDA_SM90 EF_CUDA_VIRTUAL_SM(EF_CUDA_SM90)"
	.elftype	@"ET_EXEC"


//--------------------- .nv.info                  --------------------------
	.section	.nv.info,"",@"SHT_CUDA_INFO"
	.align	4


	//----- nvinfo : EIATTR_REGCOUNT
	.align		4
        /*0000*/ 	.byte	0x04, 0x2f
        /*0002*/ 	.short	(.L_3 - .L_2)
	.align		4
.L_2:
        /*0004*/ 	.word	index@(triton_poi_fused__native_batch_norm_legit_no_training_relu_26)
        /*0008*/ 	.word	0x00000020


	//----- nvinfo : EIATTR_MIN_STACK_SIZE
	.align		4
.L_3:
        /*000c*/ 	.byte	0x04, 0x12
        /*000e*/ 	.short	(.L_5 - .L_4)
	.align		4
.L_4:
        /*0010*/ 	.word	index@(triton_poi_fused__native_batch_norm_legit_no_training_relu_26)
        /*0014*/ 	.word	0x00000000


	//----- nvinfo : EIATTR_FRAME_SIZE
	.align		4
.L_5:
        /*0018*/ 	.byte	0x04, 0x11
        /*001a*/ 	.short	(.L_7 - .L_6)
	.align		4
.L_6:
        /*001c*/ 	.word	index@(triton_poi_fused__native_batch_norm_legit_no_training_relu_26)
        /*0020*/ 	.word	0x00000000


	//----- nvinfo : EIATTR_MIN_STACK_SIZE
	.align		4
.L_7:
        /*0024*/ 	.byte	0x04, 0x12
        /*0026*/ 	.short	(.L_9 - .L_8)
	.align		4
.L_8:
        /*0028*/ 	.word	index@(triton_poi_fused__native_batch_norm_legit_no_training_relu_26)
        /*002c*/ 	.word	0x00000000
.L_9:


//--------------------- .nv.info.triton_poi_fused__native_batch_norm_legit_no_training_relu_26 --------------------------
	.section	.nv.info.triton_poi_fused__native_batch_norm_legit_no_training_relu_26,"",@"SHT_CUDA_INFO"
	.sectionflags	@""
	.align	4


	//----- nvinfo : EIATTR_CUDA_API_VERSION
	.align		4
        /*0000*/ 	.byte	0x04, 0x37
        /*0002*/ 	.short	(.L_11 - .L_10)
.L_10:
        /*0004*/ 	.word	0x0000007c


	//----- nvinfo : EIATTR_KPARAM_INFO
	.align		4
.L_11:
        /*0008*/ 	.byte	0x04, 0x17
        /*000a*/ 	.short	(.L_13 - .L_12)
.L_12:
        /*000c*/ 	.word	0x00000000
        /*0010*/ 	.short	0x0006
        /*0012*/ 	.short	0x0030
        /*0014*/ 	.byte	0x00, 0xf0, 0x11, 0x00


	//----- nvinfo : EIATTR_KPARAM_INFO
	.align		4
.L_13:
        /*0018*/ 	.byte	0x04, 0x17
        /*001a*/ 	.short	(.L_15 - .L_14)
.L_14:
        /*001c*/ 	.word	0x00000000
        /*0020*/ 	.short	0x0005
        /*0022*/ 	.short	0x0028
        /*0024*/ 	.byte	0x00, 0xf4, 0x21, 0x00


	//----- nvinfo : EIATTR_KPARAM_INFO
	.align		4
.L_15:
        /*0028*/ 	.byte	0x04, 0x17
        /*002a*/ 	.short	(.L_17 - .L_16)
.L_16:
        /*002c*/ 	.word	0x00000000
        /*0030*/ 	.short	0x0004
        /*0032*/ 	.short	0x0020
        /*0034*/ 	.byte	0x00, 0xf4, 0x21, 0x00


	//----- nvinfo : EIATTR_KPARAM_INFO
	.align		4
.L_17:
        /*0038*/ 	.byte	0x04, 0x17
        /*003a*/ 	.short	(.L_19 - .L_18)
.L_18:
        /*003c*/ 	.word	0x00000000
        /*0040*/ 	.short	0x0003
        /*0042*/ 	.short	0x0018
        /*0044*/ 	.byte	0x00, 0xf4, 0x21, 0x00


	//----- nvinfo : EIATTR_KPARAM_INFO
	.align		4
.L_19:
        /*0048*/ 	.byte	0x04, 0x17
        /*004a*/ 	.short	(.L_21 - .L_20)
.L_20:
        /*004c*/ 	.word	0x00000000
        /*0050*/ 	.short	0x0002
        /*0052*/ 	.short	0x0010
        /*0054*/ 	.byte	0x00, 0xf4, 0x21, 0x00


	//----- nvinfo : EIATTR_KPARAM_INFO
	.align		4
.L_21:
        /*0058*/ 	.byte	0x04, 0x17
        /*005a*/ 	.short	(.L_23 - .L_22)
.L_22:
        /*005c*/ 	.word	0x00000000
        /*0060*/ 	.short	0x0001
        /*0062*/ 	.short	0x0008
        /*0064*/ 	.byte	0x00, 0xf4, 0x21, 0x00


	//----- nvinfo : EIATTR_KPARAM_INFO
	.align		4
.L_23:
        /*0068*/ 	.byte	0x04, 0x17
        /*006a*/ 	.short	(.L_25 - .L_24)
.L_24:
        /*006c*/ 	.word	0x00000000
        /*0070*/ 	.short	0x0000
        /*0072*/ 	.short	0x0000
        /*0074*/ 	.byte	0x00, 0xf4, 0x21, 0x00


	//----- nvinfo : EIATTR_SPARSE_MMA_MASK
	.align		4
.L_25:
        /*0078*/ 	.byte	0x03, 0x50
        /*007a*/ 	.short	0x0000


	//----- nvinfo : EIATTR_MAXREG_COUNT
	.align		4
        /*007c*/ 	.byte	0x03, 0x1b
        /*007e*/ 	.short	0x00ff


	//----- nvinfo : EIATTR_EXIT_INSTR_OFFSETS
	.align		4
        /*0080*/ 	.byte	0x04, 0x1c
        /*0082*/ 	.short	(.L_27 - .L_26)


	//   ....[0]....
.L_26:
        /*0084*/ 	.word	0x00000700


	//----- nvinfo : EIATTR_REQNTID
	.align		4
.L_27:
        /*0088*/ 	.byte	0x04, 0x10
        /*008a*/ 	.short	(.L_29 - .L_28)
.L_28:
        /*008c*/ 	.word	0x00000080
        /*0090*/ 	.word	0x00000001
        /*0094*/ 	.word	0x00000001


	//----- nvinfo : EIATTR_CBANK_PARAM_SIZE
	.align		4
.L_29:
        /*0098*/ 	.byte	0x03, 0x19
        /*009a*/ 	.short	0x0034


	//----- nvinfo : EIATTR_PARAM_CBANK
	.align		4
        /*009c*/ 	.byte	0x04, 0x0a
        /*009e*/ 	.short	(.L_31 - .L_30)
	.align		4
.L_30:
        /*00a0*/ 	.word	index@(.nv.constant0.triton_poi_fused__native_batch_norm_legit_no_training_relu_26)
        /*00a4*/ 	.short	0x0210
        /*00a6*/ 	.short	0x0034


	//----- nvinfo : EIATTR_SW_WAR
	.align		4
.L_31:
        /*00a8*/ 	.byte	0x04, 0x36
        /*00aa*/ 	.short	(.L_33 - .L_32)
.L_32:
        /*00ac*/ 	.word	0x00000008
.L_33:


//--------------------- .nv.callgraph             --------------------------
	.section	.nv.callgraph,"",@"SHT_CUDA_CALLGRAPH"
	.align	4
	.sectionentsize	8
	.align		4
        /*0000*/ 	.word	0x00000000
	.align		4
        /*0004*/ 	.word	0xffffffff
	.align		4
        /*0008*/ 	.word	0x00000000
	.align		4
        /*000c*/ 	.word	0xfffffffe
	.align		4
        /*0010*/ 	.word	0x00000000
	.align		4
        /*0014*/ 	.word	0xfffffffd
	.align		4
        /*0018*/ 	.word	0x00000000
	.align		4
        /*001c*/ 	.word	0xfffffffc


//--------------------- .nv.constant4             --------------------------
	.section	.nv.constant4,"a",@progbits
	.align	8
	.align		8
.nv.constant4:
        /*0000*/ 	.dword	_$_str
	.align		8
        /*0008*/ 	.dword	_$_str_$_2


//--------------------- .text.triton_poi_fused__native_batch_norm_legit_no_training_relu_26 --------------------------
	.section	.text.triton_poi_fused__native_batch_norm_legit_no_training_relu_26,"ax",@progbits
	.align	128
        .global         triton_poi_fused__native_batch_norm_legit_no_training_relu_26
        .type           triton_poi_fused__native_batch_norm_legit_no_training_relu_26,@function
        .size           triton_poi_fused__native_batch_norm_legit_no_training_relu_26,(.L_x_1 - triton_poi_fused__native_batch_norm_legit_no_training_relu_26)
        .other          triton_poi_fused__native_batch_norm_legit_no_training_relu_26,@"STO_CUDA_ENTRY STV_DEFAULT"
triton_poi_fused__native_batch_norm_legit_no_training_relu_26:
.text.triton_poi_fused__native_batch_norm_legit_no_training_relu_26:
[----:B------:R-:W-:Y:S01]  /*0000*/  LDC R1, c[0x0][0x28] ;  /* 0x00000a00ff017b82 */ /* 0x000fe20000000800 */
[----:B------:R-:W1:Y:S01]  /*0010*/  S2R R0, SR_TID.X ;  /* 0x0000000000007919 */ /* 0x000e620000002100 */
[----:B------:R-:W-:Y:S01]  /*0020*/  HFMA2.MMA R4, -RZ, RZ, 0, 0 ;  /* 0x00000000ff047435 */ /* 0x000fe200000001ff */
[----:B------:R-:W-:Y:S01]  /*0030*/  MOV R6, RZ ;  /* 0x000000ff00067202 */ /* 0x000fe20000000f00 */
[----:B------:R-:W-:Y:S01]  /*0040*/  ULDC.64 UR4, c[0x0][0x208] ;  /* 0x0000820000047ab9 */ /* 0x000fe20000000a00 */
[----:B------:R-:W2:Y:S03]  /*0050*/  S2R R5, SR_CTAID.X ;  /* 0x0000000000057919 */ /* 0x000ea60000002500 */
[----:B------:R-:W3:Y:S08]  /*0060*/  LDC.64 R16, c[0x0][0x218] ;  /* 0x00008600ff107b82 */ /* 0x000ef00000000a00 */
[----:B------:R-:W4:Y:S08]  /*0070*/  LDC.64 R14, c[0x0][0x210] ;  /* 0x00008400ff0e7b82 */ /* 0x000f300000000a00 */
[----:B------:R-:W5:Y:S01]  /*0080*/  LDC.64 R12, c[0x0][0x230] ;  /* 0x00008c00ff0c7b82 */ /* 0x000f620000000a00 */
[----:B-1----:R-:W-:-:S02]  /*0090*/  SHF.L.U32 R0, R0, 0x2, RZ ;  /* 0x0000000200007819 */ /* 0x002fc400000006ff */
[----:B--2---:R-:W-:Y:S02]  /*00a0*/  SHF.R.S32.HI R3, RZ, 0x15, R5 ;  /* 0x00000015ff037819 */ /* 0x004fe40000011405 */
[----:B------:R-:W-:Y:S02]  /*00b0*/  LOP3.LUT R0, R0, 0x1fc, RZ, 0xc0, !PT ;  /* 0x000001fc00007812 */ /* 0x000fe400078ec0ff */
[----:B------:R-:W-:Y:S02]  /*00c0*/  SGXT R3, R3, 0x1 ;  /* 0x000000010303781a */ /* 0x000fe40000000200 */
[----:B------:R-:W-:-:S04]  /*00d0*/  LEA R18, R5, R0, 0xa ;  /* 0x0000000005127211 */ /* 0x000fc800078e50ff */
[----:B------:R-:W-:Y:S02]  /*00e0*/  LEA.HI R0, R3, R18, RZ, 0x6 ;  /* 0x0000001203007211 */ /* 0x000fe400078f30ff */
[----:B------:R-:W1:Y:S02]  /*00f0*/  LDC.64 R2, c[0x0][0x220] ;  /* 0x00008800ff027b82 */ /* 0x000e640000000a00 */
[----:B------:R-:W-:Y:S02]  /*0100*/  SHF.R.S32.HI R5, RZ, 0x6, R0 ;  /* 0x00000006ff057819 */ /* 0x000fe40000011400 */
[----:B------:R-:W-:-:S04]  /*0110*/  IADD3 R0, R0, 0x200, RZ ;  /* 0x0000020000007810 */ /* 0x000fc80007ffe0ff */
[----:B------:R-:W-:Y:S01]  /*0120*/  SHF.R.S32.HI R7, RZ, 0x6, R0 ;  /* 0x00000006ff077819 */ /* 0x000fe20000011400 */
[----:B------:R-:W-:-:S04]  /*0130*/  IMAD.HI R0, R5, -0x77777777, R4 ;  /* 0x8888888905007827 */ /* 0x000fc800078e0204 */
[----:B------:R-:W-:Y:S01]  /*0140*/  IMAD.HI R4, R7, -0x77777777, R6 ;  /* 0x8888888907047827 */ /* 0x000fe200078e0206 */
[----:B------:R-:W-:-:S04]  /*0150*/  SHF.R.U32.HI R9, RZ, 0x1f, R0 ;  /* 0x0000001fff097819 */ /* 0x000fc80000011600 */
[----:B------:R-:W-:Y:S02]  /*0160*/  LEA.HI.SX32 R9, R0, R9, 0x18 ;  /* 0x0000000900097211 */ /* 0x000fe400078fc2ff */
[----:B------:R-:W-:-:S03]  /*0170*/  SHF.R.U32.HI R11, RZ, 0x1f, R4 ;  /* 0x0000001fff0b7819 */ /* 0x000fc60000011604 */
[----:B------:R-:W-:Y:S01]  /*0180*/  IMAD R23, R9, -0x1e0, R5 ;  /* 0xfffffe2009177824 */ /* 0x000fe200078e0205 */
[----:B------:R-:W-:-:S03]  /*0190*/  LEA.HI.SX32 R11, R4, R11, 0x18 ;  /* 0x0000000b040b7211 */ /* 0x000fc600078fc2ff */
[----:B-1----:R-:W-:-:S04]  /*01a0*/  IMAD.WIDE R8, R23, 0x4, R2 ;  /* 0x0000000417087825 */ /* 0x002fc800078e0202 */
[----:B------:R-:W-:Y:S01]  /*01b0*/  IMAD R19, R11, -0x1e0, R7 ;  /* 0xfffffe200b137824 */ /* 0x000fe200078e0207 */
[----:B------:R-:W2:Y:S03]  /*01c0*/  LDG.E.EL R20, desc[UR4][R8.64] ;  /* 0x0000000408147981 */ /* 0x000ea6000c2e1900 */
[----:B------:R-:W-:Y:S02]  /*01d0*/  IMAD.WIDE R10, R19, 0x4, R2 ;  /* 0x00000004130a7825 */ /* 0x000fe400078e0202 */
[----:B------:R-:W1:Y:S03]  /*01e0*/  LDC.64 R2, c[0x0][0x228] ;  /* 0x00008a00ff027b82 */ /* 0x000e660000000a00 */
[----:B------:R-:W2:Y:S01]  /*01f0*/  LDG.E.EL R21, desc[UR4][R10.64] ;  /* 0x000000040a157981 */ /* 0x000ea2000c2e1900 */
[----:B---3--:R-:W-:-:S04]  /*0200*/  IMAD.WIDE R26, R23, 0x4, R16 ;  /* 0x00000004171a7825 */ /* 0x008fc800078e0210 */
[----:B----4-:R-:W-:Y:S01]  /*0210*/  IMAD.WIDE R14, R18, 0x4, R14 ;  /* 0x00000004120e7825 */ /* 0x010fe200078e020e */
[----:B------:R-:W3:Y:S04]  /*0220*/  LDG.E.EL R0, desc[UR4][R26.64] ;  /* 0x000000041a007981 */ /* 0x000ee8000c2e1900 */
[----:B------:R-:W3:Y:S01]  /*0230*/  LDG.E.128 R4, desc[UR4][R14.64] ;  /* 0x000000040e047981 */ /* 0x000ee2000c1e1d00 */
[----:B------:R-:W-:-:S03]  /*0240*/  IMAD.WIDE R16, R19, 0x4, R16 ;  /* 0x0000000413107825 */ /* 0x000fc600078e0210 */
[----:B------:R-:W4:Y:S04]  /*0250*/  LDG.E.128 R8, desc[UR4][R14.64+0x800] ;  /* 0x000800040e087981 */ /* 0x000f28000c1e1d00 */
[----:B------:R-:W4:Y:S01]  /*0260*/  LDG.E.EL R16, desc[UR4][R16.64] ;  /* 0x0000000410107981 */ /* 0x000f22000c2e1900 */
[----:B01----:R-:W-:-:S04]  /*0270*/  IMAD.WIDE R24, R23, 0x4, R2 ;  /* 0x0000000417187825 */ /* 0x003fc800078e0202 */
[----:B-----5:R-:W-:Y:S02]  /*0280*/  IMAD.WIDE R22, R23, 0x4, R12 ;  /* 0x0000000417167825 */ /* 0x020fe400078e020c */
[----:B------:R-:W5:Y:S04]  /*0290*/  LDG.E.EL R24, desc[UR4][R24.64] ;  /* 0x0000000418187981 */ /* 0x000f68000c2e1900 */
[----:B------:R-:W5:Y:S01]  /*02a0*/  LDG.E.EL R23, desc[UR4][R22.64] ;  /* 0x0000000416177981 */ /* 0x000f62000c2e1900 */
[----:B------:R-:W-:-:S04]  /*02b0*/  IMAD.WIDE R2, R19, 0x4, R2 ;  /* 0x0000000413027825 */ /* 0x000fc800078e0202 */
[----:B------:R-:W-:Y:S02]  /*02c0*/  IMAD.WIDE R28, R19, 0x4, R12 ;  /* 0x00000004131c7825 */ /* 0x000fe400078e020c */
[----:B------:R0:W4:Y:S04]  /*02d0*/  LDG.E.EL R12, desc[UR4][R2.64] ;  /* 0x00000004020c7981 */ /* 0x000128000c2e1900 */
[----:B------:R-:W4:Y:S01]  /*02e0*/  LDG.E.EL R13, desc[UR4][R28.64] ;  /* 0x000000041c0d7981 */ /* 0x000f22000c2e1900 */
[----:B0-----:R-:W-:Y:S01]  /*02f0*/  HFMA2.MMA R3, -RZ, RZ, 1.625, 0 ;  /* 0x3e800000ff037435 */ /* 0x001fe200000001ff */
[----:B--2---:R-:W-:-:S04]  /*0300*/  FADD R20, R20, 9.9999997473787516356e-06 ;  /* 0x3727c5ac14147421 */ /* 0x004fc80000000000 */
[----:B------:R-:W0:Y:S01]  /*0310*/  MUFU.SQRT R19, R20 ;  /* 0x0000001400137308 */ /* 0x000e220000002000 */
[----:B------:R-:W-:-:S07]  /*0320*/  FADD R21, R21, 9.9999997473787516356e-06 ;  /* 0x3727c5ac15157421 */ /* 0x000fce0000000000 */
[----:B------:R-:W1:Y:S01]  /*0330*/  MUFU.SQRT R25, R21 ;  /* 0x0000001500197308 */ /* 0x000e620000002000 */
[C---:B0-----:R-:W-:Y:S02]  /*0340*/  FSETP.GT.AND P0, PT, R19.reuse, 8.50705917302346158658e+37, PT ;  /* 0x7e8000001300780b */ /* 0x041fe40003f04000 */
[----:B------:R-:W-:Y:S02]  /*0350*/  FSETP.GEU.AND P2, PT, R19, 1.175494350822287508e-38, PT ;  /* 0x008000001300780b */ /* 0x000fe40003f4e000 */
[C---:B-1----:R-:W-:Y:S02]  /*0360*/  FSETP.GT.AND P1, PT, R25.reuse, 8.50705917302346158658e+37, PT ;  /* 0x7e8000001900780b */ /* 0x042fe40003f24000 */
[----:B------:R-:W-:-:S07]  /*0370*/  FSETP.GEU.AND P3, PT, R25, 1.175494350822287508e-38, PT ;  /* 0x008000001900780b */ /* 0x000fce0003f6e000 */
[----:B------:R-:W-:-:S04]  /*0380*/  @P0 FMUL R19, R19, 0.25 ;  /* 0x3e80000013130820 */ /* 0x000fc80000400000 */
[----:B------:R-:W-:Y:S01]  /*0390*/  @!P2 FMUL R19, R19, 16777216 ;  /* 0x4b8000001313a820 */ /* 0x000fe20000400000 */
[----:B------:R-:W-:-:S05]  /*03a0*/  @P1 FMUL R25, R25, 0.25 ;  /* 0x3e80000019191820 */ /* 0x000fca0000400000 */
[----:B------:R-:W0:Y:S01]  /*03b0*/  MUFU.RCP R19, R19 ;  /* 0x0000001300137308 */ /* 0x000e220000001000 */
[----:B------:R-:W-:Y:S01]  /*03c0*/  @!P3 FMUL R25, R25, 16777216 ;  /* 0x4b8000001919b820 */ /* 0x000fe20000400000 */
[----:B------:R-:W-:-:S06]  /*03d0*/  FSEL R2, R3, 1, P0 ;  /* 0x3f80000003027808 */ /* 0x000fcc0000000000 */
[----:B------:R-:W1:Y:S01]  /*03e0*/  MUFU.RCP R14, R25 ;  /* 0x00000019000e7308 */ /* 0x000e620000001000 */
[----:B------:R-:W-:Y:S01]  /*03f0*/  FSEL R3, R3, 1, P1 ;  /* 0x3f80000003037808 */ /* 0x000fe20000800000 */
[----:B------:R-:W-:Y:S01]  /*0400*/  @!P2 FMUL R2, R2, 16777216 ;  /* 0x4b8000000202a820 */ /* 0x000fe20000400000 */
[----:B---3--:R-:W-:-:S03]  /*0410*/  FADD R4, R4, -R0 ;  /* 0x8000000004047221 */ /* 0x008fc60000000000 */
[----:B------:R-:W-:Y:S01]  /*0420*/  @!P3 FMUL R3, R3, 16777216 ;  /* 0x4b8000000303b820 */ /* 0x000fe20000400000 */
[----:B0-----:R-:W-:Y:S01]  /*0430*/  FMUL R15, R19, R2 ;  /* 0x00000002130f7220 */ /* 0x001fe20000400000 */
[--C-:B------:R-:W-:Y:S01]  /*0440*/  FADD R20, R5, -R0.reuse ;  /* 0x8000000005147221 */ /* 0x100fe20000000000 */
[--C-:B------:R-:W-:Y:S01]  /*0450*/  FADD R6, R6, -R0.reuse ;  /* 0x8000000006067221 */ /* 0x100fe20000000000 */
[----:B------:R-:W-:Y:S01]  /*0460*/  FADD R0, R7, -R0 ;  /* 0x8000000007007221 */ /* 0x000fe20000000000 */
[C---:B------:R-:W-:Y:S01]  /*0470*/  FMUL R5, R15.reuse, R4 ;  /* 0x000000040f057220 */ /* 0x040fe20000400000 */
[C---:B------:R-:W-:Y:S01]  /*0480*/  FMUL R4, R15.reuse, R20 ;  /* 0x000000140f047220 */ /* 0x040fe20000400000 */
[----:B-1----:R-:W-:Y:S02]  /*0490*/  FMUL R14, R14, R3 ;  /* 0x000000030e0e7220 */ /* 0x002fe40000400000 */
[----:B------:R-:W0:Y:S01]  /*04a0*/  LDC.64 R2, c[0x0][0x238] ;  /* 0x00008e00ff027b82 */ /* 0x000e220000000a00 */
[C---:B------:R-:W-:Y:S01]  /*04b0*/  FMUL R20, R15.reuse, R6 ;  /* 0x000000060f147220 */ /* 0x040fe20000400000 */
[----:B------:R-:W-:Y:S01]  /*04c0*/  FMUL R6, R15, R0 ;  /* 0x000000000f067220 */ /* 0x000fe20000400000 */
[--C-:B----4-:R-:W-:Y:S01]  /*04d0*/  FADD R7, R8, -R16.reuse ;  /* 0x8000001008077221 */ /* 0x110fe20000000000 */
[--C-:B------:R-:W-:Y:S01]  /*04e0*/  FADD R9, R9, -R16.reuse ;  /* 0x8000001009097221 */ /* 0x100fe20000000000 */
[--C-:B------:R-:W-:Y:S01]  /*04f0*/  FADD R15, R10, -R16.reuse ;  /* 0x800000100a0f7221 */ /* 0x100fe20000000000 */
[C-C-:B-----5:R-:W-:Y:S01]  /*0500*/  FFMA R0, R24.reuse, R5, R23.reuse ;  /* 0x0000000518007223 */ /* 0x160fe20000000017 */
[----:B------:R-:W-:Y:S01]  /*0510*/  FADD R11, R11, -R16 ;  /* 0x800000100b0b7221 */ /* 0x000fe20000000000 */
[C-C-:B------:R-:W-:Y:S01]  /*0520*/  FFMA R4, R24.reuse, R4, R23.reuse ;  /* 0x0000000418047223 */ /* 0x140fe20000000017 */
[C-C-:B------:R-:W-:Y:S01]  /*0530*/  FFMA R5, R24.reuse, R20, R23.reuse ;  /* 0x0000001418057223 */ /* 0x140fe20000000017 */
[----:B------:R-:W-:Y:S01]  /*0540*/  FFMA R23, R24, R6, R23 ;  /* 0x0000000618177223 */ /* 0x000fe20000000017 */
[C---:B------:R-:W-:Y:S01]  /*0550*/  FMUL R7, R14.reuse, R7 ;  /* 0x000000070e077220 */ /* 0x040fe20000400000 */
[C---:B------:R-:W-:Y:S01]  /*0560*/  FMUL R8, R14.reuse, R9 ;  /* 0x000000090e087220 */ /* 0x040fe20000400000 */
[C---:B------:R-:W-:Y:S01]  /*0570*/  FMUL R6, R14.reuse, R15 ;  /* 0x0000000f0e067220 */ /* 0x040fe20000400000 */
[----:B------:R-:W-:Y:S01]  /*0580*/  FMUL R14, R14, R11 ;  /* 0x0000000b0e0e7220 */ /* 0x000fe20000400000 */
[C-C-:B------:R-:W-:Y:S01]  /*0590*/  FFMA R9, R12.reuse, R7, R13.reuse ;  /* 0x000000070c097223 */ /* 0x140fe2000000000d */
[C-C-:B------:R-:W-:Y:S01]  /*05a0*/  FFMA R8, R12.reuse, R8, R13.reuse ;  /* 0x000000080c087223 */ /* 0x140fe2000000000d */
[C-C-:B------:R-:W-:Y:S01]  /*05b0*/  FFMA R10, R12.reuse, R6, R13.reuse ;  /* 0x000000060c0a7223 */ /* 0x140fe2000000000d */
[----:B------:R-:W-:Y:S01]  /*05c0*/  FFMA R14, R12, R14, R13 ;  /* 0x0000000e0c0e7223 */ /* 0x000fe2000000000d */
[----:B------:R-:W-:-:S02]  /*05d0*/  FSETP.GEU.AND P6, PT, R23, RZ, PT ;  /* 0x000000ff1700720b */ /* 0x000fc40003fce000 */
[----:B------:R-:W-:Y:S02]  /*05e0*/  FSETP.GEU.AND P0, PT, R5, RZ, PT ;  /* 0x000000ff0500720b */ /* 0x000fe40003f0e000 */
[----:B------:R-:W-:Y:S02]  /*05f0*/  FSETP.GEU.AND P1, PT, R4, RZ, PT ;  /* 0x000000ff0400720b */ /* 0x000fe40003f2e000 */
[----:B------:R-:W-:Y:S02]  /*0600*/  FSETP.GEU.AND P3, PT, R14, RZ, PT ;  /* 0x000000ff0e00720b */ /* 0x000fe40003f6e000 */
[----:B------:R-:W-:Y:S02]  /*0610*/  SEL R7, R23, RZ, P6 ;  /* 0x000000ff17077207 */ /* 0x000fe40003000000 */
[----:B------:R-:W-:Y:S02]  /*0620*/  FSETP.GEU.AND P2, PT, R0, RZ, PT ;  /* 0x000000ff0000720b */ /* 0x000fe40003f4e000 */
[----:B------:R-:W-:-:S02]  /*0630*/  FSETP.GEU.AND P4, PT, R10, RZ, PT ;  /* 0x000000ff0a00720b */ /* 0x000fc40003f8e000 */
[----:B------:R-:W-:Y:S02]  /*0640*/  FSETP.GEU.AND P5, PT, R9, RZ, PT ;  /* 0x000000ff0900720b */ /* 0x000fe40003fae000 */
[----:B------:R-:W-:Y:S02]  /*0650*/  FSETP.GEU.AND P6, PT, R8, RZ, PT ;  /* 0x000000ff0800720b */ /* 0x000fe40003fce000 */
[----:B------:R-:W-:Y:S01]  /*0660*/  SEL R6, R5, RZ, P0 ;  /* 0x000000ff05067207 */ /* 0x000fe20000000000 */
[----:B0-----:R-:W-:Y:S01]  /*0670*/  IMAD.WIDE R2, R18, 0x4, R2 ;  /* 0x0000000412027825 */ /* 0x001fe200078e0202 */
[----:B------:R-:W-:Y:S02]  /*0680*/  SEL R5, R4, RZ, P1 ;  /* 0x000000ff04057207 */ /* 0x000fe40000800000 */
[----:B------:R-:W-:Y:S02]  /*0690*/  SEL R15, R14, RZ, P3 ;  /* 0x000000ff0e0f7207 */ /* 0x000fe40001800000 */
[----:B------:R-:W-:-:S02]  /*06a0*/  SEL R4, R0, RZ, P2 ;  /* 0x000000ff00047207 */ /* 0x000fc40001000000 */
[----:B------:R-:W-:Y:S02]  /*06b0*/  SEL R14, R10, RZ, P4 ;  /* 0x000000ff0a0e7207 */ /* 0x000fe40002000000 */
[----:B------:R-:W-:Y:S02]  /*06c0*/  SEL R12, R9, RZ, P5 ;  /* 0x000000ff090c7207 */ /* 0x000fe40002800000 */
[----:B------:R-:W-:Y:S01]  /*06d0*/  SEL R13, R8, RZ, P6 ;  /* 0x000000ff080d7207 */ /* 0x000fe20003000000 */
[----:B------:R-:W-:Y:S04]  /*06e0*/  STG.E.128 desc[UR4][R2.64], R4 ;  /* 0x0000000402007986 */ /* 0x000fe8000c101d04 */
[----:B------:R-:W-:Y:S01]  /*06f0*/  STG.E.128 desc[UR4][R2.64+0x800], R12 ;  /* 0x0008000c02007986 */ /* 0x000fe2000c101d04 */
[----:B------:R-:W-:Y:S05]  /*0700*/  EXIT ;  /* 0x000000000000794d */ /* 0x000fea0003800000 */
.L_x_0:
[----:B------:R-:W-:-:S00]  /*0710*/  BRA `(.L_x_0) ;  /* 0xfffffffc00fc7947 */ /* 0x000fc0000383ffff */
[----:B------:R-:W-:-:S00]  /*0720*/  NOP ;  /* 0x0000000000007918 */ /* 0x000fc00000000000 */
        /* <DEDUP_REMOVED lines=13> */
.L_x_1:


//--------------------- .nv.global.init           --------------------------
	.section	.nv.global.init,"aw",@progbits
.nv.global.init:
	.type		_$_str,@object
	.size		_$_str,(_$_str_$_2 - _$_str)
_$_str:
        /*0000*/ 	.byte	0x5f, 0x5f, 0x43, 0x55, 0x44, 0x41, 0x5f, 0x46, 0x54, 0x5a, 0x00
	.type		_$_str_$_2,@object
	.size		_$_str_$_2,(.L_1 - _$_str_$_2)
_$_str_$_2:
        /*000b*/ 	.byte	0x5f, 0x5f, 0x43, 0x55, 0x44, 0x41, 0x5f, 0x50, 0x52, 0x45, 0x43, 0x5f, 0x53, 0x51, 0x52, 0x54
        /*001b*/ 	.byte	0x00
.L_1:


//--------------------- .nv.constant0.triton_poi_fused__native_batch_norm_legit_no_training_relu_26 --------------------------
	.section	.nv.constant0.triton_poi_fused__native_batch_norm_legit_no_training_relu_26,"a",@progbits
	.sectionflags	@""
	.align	4
.nv.constant0.triton_poi_fused__native_batch_norm_legit_no_training_relu_26:
	.zero		580
